//
// Generated by NVIDIA NVVM Compiler
//
// Compiler Build ID: CL-36424714
// Cuda compilation tools, release 13.0, V13.0.88
// Based on NVVM 20.0.0
//

.version 9.0
.target sm_100
.address_size 64

	// .globl	_Z8vabsdiffv

.visible .entry _Z8vabsdiffv()
{


	ret;

}


// ===== COMPILED SASS (sm_100) =====

	.target	sm_100

	.elftype	@"ET_EXEC"


//--------------------- .note.nv.tkinfo           --------------------------
	.section	.note.nv.tkinfo,"",@"SHT_NOTE"
	.sectionflags	@"SHF_NOTE_NV_TKINFO"
	.tkinfo
        /*0018*/ 	.word	0x00000002
        /*0030*/ 	.string	""
        /*0030*/ 	.string	"ptxas"
        /*0030*/ 	.string	"Cuda compilation tools, release 13.0, V13.0.88"
        /*0030*/ 	.string	"Build cuda_13.0.r13.0/compiler.36424714_0"
        /*0030*/ 	.string	"-arch sm_100 -m 64 "



//--------------------- .note.nv.cuinfo           --------------------------
	.section	.note.nv.cuinfo,"",@"SHT_NOTE"
	.sectionflags	@"SHF_NOTE_NV_CUINFO"
        /*0018*/ 	.short	0x0002
        /*001a*/ 	.short	0x0064
        /*001c*/ 	.short	0x0082
	.zero		2


//--------------------- .nv.info                  --------------------------
	.section	.nv.info,"",@"SHT_CUDA_INFO"
	.align	4


	//----- nvinfo : EIATTR_REGCOUNT
	.align		4
        /*0000*/ 	.byte	0x04, 0x2f
        /*0002*/ 	.short	(.L_1 - .L_0)
	.align		4
.L_0:
        /*0004*/ 	.word	index@(_Z8vabsdiffv)
        /*0008*/ 	.word	0x00000004


	//----- nvinfo : EIATTR_FRAME_SIZE
	.align		4
.L_1:
        /*000c*/ 	.byte	0x04, 0x11
        /*000e*/ 	.short	(.L_3 - .L_2)
	.align		4
.L_2:
        /*0010*/ 	.word	index@(_Z8vabsdiffv)
        /*0014*/ 	.word	0x00000000


	//----- nvinfo : EIATTR_MIN_STACK_SIZE
	.align		4
.L_3:
        /*0018*/ 	.byte	0x04, 0x12
        /*001a*/ 	.short	(.L_5 - .L_4)
	.align		4
.L_4:
        /*001c*/ 	.word	index@(_Z8vabsdiffv)
        /*0020*/ 	.word	0x00000000
.L_5:


//--------------------- .nv.compat                --------------------------
	.section	.nv.compat,"",@"SHT_CUDA_COMPAT_INFO"
	.align	4
        /*0000*/ 	.byte	0x02, 0x09, 0x00, 0x00, 0x02, 0x02, 0x01, 0x00, 0x02, 0x05, 0x05, 0x00, 0x03, 0x07, 0x01, 0x01
        /*0010*/ 	.byte	0x02, 0x03, 0x00, 0x00, 0x02, 0x06, 0x01, 0x00, 0x04, 0x0b, 0x08, 0x00, 0x09, 0x00, 0x00, 0x00
        /*0020*/ 	.byte	0x00, 0x00, 0x00, 0x00


//--------------------- .nv.info._Z8vabsdiffv     --------------------------
	.section	.nv.info._Z8vabsdiffv,"",@"SHT_CUDA_INFO"
	.sectionflags	@""
	.align	4


	//----- nvinfo : EIATTR_CUDA_API_VERSION
	.align		4
        /*0000*/ 	.byte	0x04, 0x37
        /*0002*/ 	.short	(.L_7 - .L_6)
.L_6:
        /*0004*/ 	.word	0x00000082


	//----- nvinfo : EIATTR_SPARSE_MMA_MASK
	.align		4
.L_7:
        /*0008*/ 	.byte	0x03, 0x50
        /*000a*/ 	.short	0x0000


	//----- nvinfo : EIATTR_MAXREG_COUNT
	.align		4
        /*000c*/ 	.byte	0x03, 0x1b
        /*000e*/ 	.short	0x00ff


	//----- nvinfo : EIATTR_MERCURY_ISA_VERSION
	.align		4
        /*0010*/ 	.byte	0x03, 0x5f
        /*0012*/ 	.short	0x0101


	//----- nvinfo : EIATTR_VRC_CTA_INIT_COUNT
	.align		4
        /*0014*/ 	.byte	0x02, 0x4a
	.zero		1
	.zero		1


	//----- nvinfo : EIATTR_EXIT_INSTR_OFFSETS
	.align		4
        /*0018*/ 	.byte	0x04, 0x1c
        /*001a*/ 	.short	(.L_9 - .L_8)


	//   ....[0]....
.L_8:
        /*001c*/ 	.word	0x00000010


	//----- nvinfo : EIATTR_SW_WAR
	.align		4
.L_9:
        /*0020*/ 	.byte	0x04, 0x36
        /*0022*/ 	.short	(.L_11 - .L_10)
.L_10:
        /*0024*/ 	.word	0x00000008
.L_11:


//--------------------- .nv.callgraph             --------------------------
	.section	.nv.callgraph,"",@"SHT_CUDA_CALLGRAPH"
	.align	4
	.sectionentsize	8
	.align		4
        /*0000*/ 	.word	0x00000000
	.align		4
        /*0004*/ 	.word	0xffffffff
	.align		4
        /*0008*/ 	.word	0x00000000
	.align		4
        /*000c*/ 	.word	0xfffffffe
	.align		4
        /*0010*/ 	.word	0x00000000
	.align		4
        /*0014*/ 	.word	0xfffffffd
	.align		4
        /*0018*/ 	.word	0x00000000
	.align		4
        /*001c*/ 	.word	0xfffffffc


//--------------------- .text._Z8vabsdiffv        --------------------------
	.section	.text._Z8vabsdiffv,"ax",@progbits
	.align	128
        .global         _Z8vabsdiffv
        .type           _Z8vabsdiffv,@function
        .size           _Z8vabsdiffv,(.L_x_1 - _Z8vabsdiffv)
        .other          _Z8vabsdiffv,@"STO_CUDA_ENTRY STV_DEFAULT"
_Z8vabsdiffv:
.text._Z8vabsdiffv:
[----:B------:R-:W-:Y:S01]  /*0000*/  LDC R1, c[0x0][0x37c] ;  /* 0x0000df00ff017b82 */ /* 0x000fe20000000800 */
[----:B------:R-:W-:Y:S05]  /*0010*/  EXIT ;  /* 0x000000000000794d */ /* 0x000fea0003800000 */
.L_x_0:
[----:B------:R-:W-:-:S00]  /*0020*/  BRA `(.L_x_0) ;  /* 0xfffffffc00fc7947 */ /* 0x000fc0000383ffff */
[----:B------:R-:W-:-:S00]  /*0030*/  NOP ;  /* 0x0000000000007918 */ /* 0x000fc00000000000 */
        /* <DEDUP_REMOVED lines=12> */
.L_x_1:


//--------------------- .nv.shared.reserved.0     --------------------------
	.section	.nv.shared.reserved.0,"aw",@nobits
	.weak		__nv_reservedSMEM_offset_0_alias
	.size		__nv_reservedSMEM_offset_0_alias, 0, 64
	.other		__nv_reservedSMEM_offset_0_alias,@"STO_CUDA_RESERVED_SHARED STV_DEFAULT"
__nv_reservedSMEM_offset_0_alias:
	.zero		0
	.zero		64


//--------------------- .nv.constant0._Z8vabsdiffv --------------------------
	.section	.nv.constant0._Z8vabsdiffv,"a",@progbits
	.sectionflags	@""
	.align	4
.nv.constant0._Z8vabsdiffv:
	.zero		896


//--------------------- SYMBOLS --------------------------

	.type		.nv.reservedSmem.offset0,@object
	.size		.nv.reservedSmem.offset0,0x4
